//
// Generated by NVIDIA NVVM Compiler
//
// Compiler Build ID: CL-36424714
// Cuda compilation tools, release 13.0, V13.0.88
// Based on NVVM 20.0.0
//

.version 9.0
.target sm_100
.address_size 64

	// .globl	_Z18reduceGlobalAtomicPKfPfi

.visible .entry _Z18reduceGlobalAtomicPKfPfi(
	.param .u64 .ptr .align 1 _Z18reduceGlobalAtomicPKfPfi_param_0,
	.param .u64 .ptr .align 1 _Z18reduceGlobalAtomicPKfPfi_param_1,
	.param .u32 _Z18reduceGlobalAtomicPKfPfi_param_2
)
{
	.reg .pred 	%p<2>;
	.reg .b32 	%r<6>;
	.reg .b32 	%f<3>;
	.reg .b64 	%rd<7>;

	ld.param.u64 	%rd1, [_Z18reduceGlobalAtomicPKfPfi_param_0];
	ld.param.u64 	%rd2, [_Z18reduceGlobalAtomicPKfPfi_param_1];
	ld.param.u32 	%r2, [_Z18reduceGlobalAtomicPKfPfi_param_2];
	mov.u32 	%r3, %ctaid.x;
	mov.u32 	%r4, %ntid.x;
	mov.u32 	%r5, %tid.x;
	mad.lo.s32 	%r1, %r3, %r4, %r5;
	setp.ge.s32 	%p1, %r1, %r2;
	@%p1 bra 	$L__BB0_2;
	cvta.to.global.u64 	%rd3, %rd1;
	cvta.to.global.u64 	%rd4, %rd2;
	mul.wide.s32 	%rd5, %r1, 4;
	add.s64 	%rd6, %rd3, %rd5;
	ld.global.f32 	%f1, [%rd6];
	atom.global.add.f32 	%f2, [%rd4], %f1;
$L__BB0_2:
	ret;

}


// ===== COMPILED SASS (sm_100) =====

	.target	sm_100

	.elftype	@"ET_EXEC"


//--------------------- .note.nv.tkinfo           --------------------------
	.section	.note.nv.tkinfo,"",@"SHT_NOTE"
	.sectionflags	@"SHF_NOTE_NV_TKINFO"
	.tkinfo
        /*0018*/ 	.word	0x00000002
        /*0030*/ 	.string	""
        /*0030*/ 	.string	"ptxas"
        /*0030*/ 	.string	"Cuda compilation tools, release 13.0, V13.0.88"
        /*0030*/ 	.string	"Build cuda_13.0.r13.0/compiler.36424714_0"
        /*0030*/ 	.string	"-arch sm_100 -m 64 "



//--------------------- .note.nv.cuinfo           --------------------------
	.section	.note.nv.cuinfo,"",@"SHT_NOTE"
	.sectionflags	@"SHF_NOTE_NV_CUINFO"
        /*0018*/ 	.short	0x0002
        /*001a*/ 	.short	0x0064
        /*001c*/ 	.short	0x0082
	.zero		2


//--------------------- .nv.info                  --------------------------
	.section	.nv.info,"",@"SHT_CUDA_INFO"
	.align	4


	//----- nvinfo : EIATTR_REGCOUNT
	.align		4
        /*0000*/ 	.byte	0x04, 0x2f
        /*0002*/ 	.short	(.L_1 - .L_0)
	.align		4
.L_0:
        /*0004*/ 	.word	index@(_Z18reduceGlobalAtomicPKfPfi)
        /*0008*/ 	.word	0x00000008


	//----- nvinfo : EIATTR_FRAME_SIZE
	.align		4
.L_1:
        /*000c*/ 	.byte	0x04, 0x11
        /*000e*/ 	.short	(.L_3 - .L_2)
	.align		4
.L_2:
        /*0010*/ 	.word	index@(_Z18reduceGlobalAtomicPKfPfi)
        /*0014*/ 	.word	0x00000000


	//----- nvinfo : EIATTR_MIN_STACK_SIZE
	.align		4
.L_3:
        /*0018*/ 	.byte	0x04, 0x12
        /*001a*/ 	.short	(.L_5 - .L_4)
	.align		4
.L_4:
        /*001c*/ 	.word	index@(_Z18reduceGlobalAtomicPKfPfi)
        /*0020*/ 	.word	0x00000000
.L_5:


//--------------------- .nv.compat                --------------------------
	.section	.nv.compat,"",@"SHT_CUDA_COMPAT_INFO"
	.align	4
        /*0000*/ 	.byte	0x02, 0x09, 0x00, 0x00, 0x02, 0x02, 0x01, 0x00, 0x02, 0x05, 0x05, 0x00, 0x03, 0x07, 0x01, 0x01
        /*0010*/ 	.byte	0x02, 0x03, 0x00, 0x00, 0x02, 0x06, 0x01, 0x00, 0x04, 0x0b, 0x08, 0x00, 0x09, 0x00, 0x00, 0x00
        /*0020*/ 	.byte	0x00, 0x00, 0x00, 0x00


//--------------------- .nv.info._Z18reduceGlobalAtomicPKfPfi --------------------------
	.section	.nv.info._Z18reduceGlobalAtomicPKfPfi,"",@"SHT_CUDA_INFO"
	.sectionflags	@""
	.align	4


	//----- nvinfo : EIATTR_CUDA_API_VERSION
	.align		4
        /*0000*/ 	.byte	0x04, 0x37
        /*0002*/ 	.short	(.L_7 - .L_6)
.L_6:
        /*0004*/ 	.word	0x00000082


	//----- nvinfo : EIATTR_KPARAM_INFO
	.align		4
.L_7:
        /*0008*/ 	.byte	0x04, 0x17
        /*000a*/ 	.short	(.L_9 - .L_8)
.L_8:
        /*000c*/ 	.word	0x00000000
        /*0010*/ 	.short	0x0002
        /*0012*/ 	.short	0x0010
        /*0014*/ 	.byte	0x00, 0xf0, 0x11, 0x00


	//----- nvinfo : EIATTR_KPARAM_INFO
	.align		4
.L_9:
        /*0018*/ 	.byte	0x04, 0x17
        /*001a*/ 	.short	(.L_11 - .L_10)
.L_10:
        /*001c*/ 	.word	0x00000000
        /*0020*/ 	.short	0x0001
        /*0022*/ 	.short	0x0008
        /*0024*/ 	.byte	0x00, 0xf5, 0x21, 0x00


	//----- nvinfo : EIATTR_KPARAM_INFO
	.align		4
.L_11:
        /*0028*/ 	.byte	0x04, 0x17
        /*002a*/ 	.short	(.L_13 - .L_12)
.L_12:
        /*002c*/ 	.word	0x00000000
        /*0030*/ 	.short	0x0000
        /*0032*/ 	.short	0x0000
        /*0034*/ 	.byte	0x00, 0xf5, 0x21, 0x00


	//----- nvinfo : EIATTR_SPARSE_MMA_MASK
	.align		4
.L_13:
        /*0038*/ 	.byte	0x03, 0x50
        /*003a*/ 	.short	0x0000


	//----- nvinfo : EIATTR_MAXREG_COUNT
	.align		4
        /*003c*/ 	.byte	0x03, 0x1b
        /*003e*/ 	.short	0x00ff


	//----- nvinfo : EIATTR_MERCURY_ISA_VERSION
	.align		4
        /*0040*/ 	.byte	0x03, 0x5f
        /*0042*/ 	.short	0x0101


	//----- nvinfo : EIATTR_VRC_CTA_INIT_COUNT
	.align		4
        /*0044*/ 	.byte	0x02, 0x4a
	.zero		1
	.zero		1


	//----- nvinfo : EIATTR_EXIT_INSTR_OFFSETS
	.align		4
        /*0048*/ 	.byte	0x04, 0x1c
        /*004a*/ 	.short	(.L_15 - .L_14)


	//   ....[0]....
.L_14:
        /*004c*/ 	.word	0x00000070


	//   ....[1]....
        /*0050*/ 	.word	0x000000e0


	//----- nvinfo : EIATTR_CBANK_PARAM_SIZE
	.align		4
.L_15:
        /*0054*/ 	.byte	0x03, 0x19
        /*0056*/ 	.short	0x0014


	//----- nvinfo : EIATTR_PARAM_CBANK
	.align		4
        /*0058*/ 	.byte	0x04, 0x0a
        /*005a*/ 	.short	(.L_17 - .L_16)
	.align		4
.L_16:
        /*005c*/ 	.word	index@(.nv.constant0._Z18reduceGlobalAtomicPKfPfi)
        /*0060*/ 	.short	0x0380
        /*0062*/ 	.short	0x0014


	//----- nvinfo : EIATTR_SW_WAR
	.align		4
.L_17:
        /*0064*/ 	.byte	0x04, 0x36
        /*0066*/ 	.short	(.L_19 - .L_18)
.L_18:
        /*0068*/ 	.word	0x00000008
.L_19:


//--------------------- .nv.callgraph             --------------------------
	.section	.nv.callgraph,"",@"SHT_CUDA_CALLGRAPH"
	.align	4
	.sectionentsize	8
	.align		4
        /*0000*/ 	.word	0x00000000
	.align		4
        /*0004*/ 	.word	0xffffffff
	.align		4
        /*0008*/ 	.word	0x00000000
	.align		4
        /*000c*/ 	.word	0xfffffffe
	.align		4
        /*0010*/ 	.word	0x00000000
	.align		4
        /*0014*/ 	.word	0xfffffffd
	.align		4
        /*0018*/ 	.word	0x00000000
	.align		4
        /*001c*/ 	.word	0xfffffffc


//--------------------- .text._Z18reduceGlobalAtomicPKfPfi --------------------------
	.section	.text._Z18reduceGlobalAtomicPKfPfi,"ax",@progbits
	.align	128
        .global         _Z18reduceGlobalAtomicPKfPfi
        .type           _Z18reduceGlobalAtomicPKfPfi,@function
        .size           _Z18reduceGlobalAtomicPKfPfi,(.L_x_1 - _Z18reduceGlobalAtomicPKfPfi)
        .other          _Z18reduceGlobalAtomicPKfPfi,@"STO_CUDA_ENTRY STV_DEFAULT"
_Z18reduceGlobalAtomicPKfPfi:
.text._Z18reduceGlobalAtomicPKfPfi:
[----:B------:R-:W-:Y:S01]  /*0000*/  LDC R1, c[0x0][0x37c] ;  /* 0x0000df00ff017b82 */ /* 0x000fe20000000800 */
[----:B------:R-:W0:Y:S07]  /*0010*/  S2R R0, SR_TID.X ;  /* 0x0000000000007919 */ /* 0x000e2e0000002100 */
[----:B------:R-:W0:Y:S01]  /*0020*/  S2UR UR4, SR_CTAID.X ;  /* 0x00000000000479c3 */ /* 0x000e220000002500 */
[----:B------:R-:W1:Y:S07]  /*0030*/  LDCU UR5, c[0x0][0x390] ;  /* 0x00007200ff0577ac */ /* 0x000e6e0008000800 */
[----:B------:R-:W0:Y:S02]  /*0040*/  LDC R5, c[0x0][0x360] ;  /* 0x0000d800ff057b82 */ /* 0x000e240000000800 */
[----:B0-----:R-:W-:-:S05]  /*0050*/  IMAD R5, R5, UR4, R0 ;  /* 0x0000000405057c24 */ /* 0x001fca000f8e0200 */
[----:B-1----:R-:W-:-:S13]  /*0060*/  ISETP.GE.AND P0, PT, R5, UR5, PT ;  /* 0x0000000505007c0c */ /* 0x002fda000bf06270 */
[----:B------:R-:W-:Y:S05]  /*0070*/  @P0 EXIT ;  /* 0x000000000000094d */ /* 0x000fea0003800000 */
[----:B------:R-:W0:Y:S01]  /*0080*/  LDC.64 R2, c[0x0][0x380] ;  /* 0x0000e000ff027b82 */ /* 0x000e220000000a00 */
[----:B------:R-:W1:Y:S01]  /*0090*/  LDCU.64 UR4, c[0x0][0x358] ;  /* 0x00006b00ff0477ac */ /* 0x000e620008000a00 */
[----:B0-----:R-:W-:-:S06]  /*00a0*/  IMAD.WIDE R2, R5, 0x4, R2 ;  /* 0x0000000405027825 */ /* 0x001fcc00078e0202 */
[----:B-1----:R-:W2:Y:S01]  /*00b0*/  LDG.E R3, desc[UR4][R2.64] ;  /* 0x0000000402037981 */ /* 0x002ea2000c1e1900 */
[----:B------:R-:W2:Y:S03]  /*00c0*/  LDC.64 R4, c[0x0][0x388] ;  /* 0x0000e200ff047b82 */ /* 0x000ea60000000a00 */
[----:B--2---:R-:W-:Y:S01]  /*00d0*/  REDG.E.ADD.F32.FTZ.RN.STRONG.GPU desc[UR4][R4.64], R3 ;  /* 0x00000003040079a6 */ /* 0x004fe2000c12f304 */
[----:B------:R-:W-:Y:S05]  /*00e0*/  EXIT ;  /* 0x000000000000794d */ /* 0x000fea0003800000 */
.L_x_0:
[----:B------:R-:W-:-:S00]  /*00f0*/  BRA `(.L_x_0) ;  /* 0xfffffffc00fc7947 */ /* 0x000fc0000383ffff */
[----:B------:R-:W-:-:S00]  /*0100*/  NOP ;  /* 0x0000000000007918 */ /* 0x000fc00000000000 */
[----:B------:R-:W-:-:S00]  /*0110*/  NOP ;  /* 0x0000000000007918 */ /* 0x000fc00000000000 */
[----:B------:R-:W-:-:S00]  /*0120*/  NOP ;  /* 0x0000000000007918 */ /* 0x000fc00000000000 */
[----:B------:R-:W-:-:S00]  /*0130*/  NOP ;  /* 0x0000000000007918 */ /* 0x000fc00000000000 */
[----:B------:R-:W-:-:S00]  /*0140*/  NOP ;  /* 0x0000000000007918 */ /* 0x000fc00000000000 */
[----:B------:R-:W-:-:S00]  /*0150*/  NOP ;  /* 0x0000000000007918 */ /* 0x000fc00000000000 */
[----:B------:R-:W-:-:S00]  /*0160*/  NOP ;  /* 0x0000000000007918 */ /* 0x000fc00000000000 */
[----:B------:R-:W-:-:S00]  /*0170*/  NOP ;  /* 0x0000000000007918 */ /* 0x000fc00000000000 */
.L_x_1:


//--------------------- .nv.shared.reserved.0     --------------------------
	.section	.nv.shared.reserved.0,"aw",@nobits
	.weak		__nv_reservedSMEM_offset_0_alias
	.size		__nv_reservedSMEM_offset_0_alias, 0, 64
	.other		__nv_reservedSMEM_offset_0_alias,@"STO_CUDA_RESERVED_SHARED STV_DEFAULT"
__nv_reservedSMEM_offset_0_alias:
	.zero		0
	.zero		64


//--------------------- .nv.constant0._Z18reduceGlobalAtomicPKfPfi --------------------------
	.section	.nv.constant0._Z18reduceGlobalAtomicPKfPfi,"a",@progbits
	.sectionflags	@""
	.align	4
.nv.constant0._Z18reduceGlobalAtomicPKfPfi:
	.zero		916


//--------------------- SYMBOLS --------------------------

	.type		.nv.reservedSmem.offset0,@object
	.size		.nv.reservedSmem.offset0,0x4
